//
// Generated by NVIDIA NVVM Compiler
//
// Compiler Build ID: CL-36424714
// Cuda compilation tools, release 13.0, V13.0.88
// Based on NVVM 20.0.0
//

.version 9.0
.target sm_100
.address_size 64

	// .globl	_Z11GPUFunctiondPi

.visible .entry _Z11GPUFunctiondPi(
	.param .f64 _Z11GPUFunctiondPi_param_0,
	.param .u64 .ptr .align 1 _Z11GPUFunctiondPi_param_1
)
{
	.reg .pred 	%p<4>;
	.reg .b32 	%r<6>;
	.reg .b64 	%rd<3>;
	.reg .b64 	%fd<3>;

	ld.param.f64 	%fd1, [_Z11GPUFunctiondPi_param_0];
	ld.param.u64 	%rd1, [_Z11GPUFunctiondPi_param_1];
	mov.u32 	%r1, %ctaid.x;
	mov.u32 	%r2, %ntid.x;
	mov.u32 	%r3, %tid.x;
	mad.lo.s32 	%r4, %r1, %r2, %r3;
	cvt.rn.f64.s32 	%fd2, %r4;
	setp.leu.f64 	%p1, %fd1, %fd2;
	setp.leu.f64 	%p2, %fd1, 0d3FF0000000000000;
	or.pred  	%p3, %p1, %p2;
	@%p3 bra 	$L__BB0_2;
	cvta.to.global.u64 	%rd2, %rd1;
	mov.b32 	%r5, 2;
	st.global.u32 	[%rd2], %r5;
$L__BB0_2:
	ret;

}


// ===== COMPILED SASS (sm_100) =====

	.target	sm_100

	.elftype	@"ET_EXEC"


//--------------------- .note.nv.tkinfo           --------------------------
	.section	.note.nv.tkinfo,"",@"SHT_NOTE"
	.sectionflags	@"SHF_NOTE_NV_TKINFO"
	.tkinfo
        /*0018*/ 	.word	0x00000002
        /*0030*/ 	.string	""
        /*0030*/ 	.string	"ptxas"
        /*0030*/ 	.string	"Cuda compilation tools, release 13.0, V13.0.88"
        /*0030*/ 	.string	"Build cuda_13.0.r13.0/compiler.36424714_0"
        /*0030*/ 	.string	"-arch sm_100 -m 64 "



//--------------------- .note.nv.cuinfo           --------------------------
	.section	.note.nv.cuinfo,"",@"SHT_NOTE"
	.sectionflags	@"SHF_NOTE_NV_CUINFO"
        /*0018*/ 	.short	0x0002
        /*001a*/ 	.short	0x0064
        /*001c*/ 	.short	0x0082
	.zero		2


//--------------------- .nv.info                  --------------------------
	.section	.nv.info,"",@"SHT_CUDA_INFO"
	.align	4


	//----- nvinfo : EIATTR_REGCOUNT
	.align		4
        /*0000*/ 	.byte	0x04, 0x2f
        /*0002*/ 	.short	(.L_1 - .L_0)
	.align		4
.L_0:
        /*0004*/ 	.word	index@(_Z11GPUFunctiondPi)
        /*0008*/ 	.word	0x00000008


	//----- nvinfo : EIATTR_FRAME_SIZE
	.align		4
.L_1:
        /*000c*/ 	.byte	0x04, 0x11
        /*000e*/ 	.short	(.L_3 - .L_2)
	.align		4
.L_2:
        /*0010*/ 	.word	index@(_Z11GPUFunctiondPi)
        /*0014*/ 	.word	0x00000000


	//----- nvinfo : EIATTR_MIN_STACK_SIZE
	.align		4
.L_3:
        /*0018*/ 	.byte	0x04, 0x12
        /*001a*/ 	.short	(.L_5 - .L_4)
	.align		4
.L_4:
        /*001c*/ 	.word	index@(_Z11GPUFunctiondPi)
        /*0020*/ 	.word	0x00000000
.L_5:


//--------------------- .nv.compat                --------------------------
	.section	.nv.compat,"",@"SHT_CUDA_COMPAT_INFO"
	.align	4
        /*0000*/ 	.byte	0x02, 0x09, 0x00, 0x00, 0x02, 0x02, 0x01, 0x00, 0x02, 0x05, 0x05, 0x00, 0x03, 0x07, 0x01, 0x01
        /*0010*/ 	.byte	0x02, 0x03, 0x00, 0x00, 0x02, 0x06, 0x01, 0x00, 0x04, 0x0b, 0x08, 0x00, 0x01, 0x00, 0x00, 0x00
        /*0020*/ 	.byte	0x00, 0x00, 0x00, 0x00


//--------------------- .nv.info._Z11GPUFunctiondPi --------------------------
	.section	.nv.info._Z11GPUFunctiondPi,"",@"SHT_CUDA_INFO"
	.sectionflags	@""
	.align	4


	//----- nvinfo : EIATTR_CUDA_API_VERSION
	.align		4
        /*0000*/ 	.byte	0x04, 0x37
        /*0002*/ 	.short	(.L_7 - .L_6)
.L_6:
        /*0004*/ 	.word	0x00000082


	//----- nvinfo : EIATTR_KPARAM_INFO
	.align		4
.L_7:
        /*0008*/ 	.byte	0x04, 0x17
        /*000a*/ 	.short	(.L_9 - .L_8)
.L_8:
        /*000c*/ 	.word	0x00000000
        /*0010*/ 	.short	0x0001
        /*0012*/ 	.short	0x0008
        /*0014*/ 	.byte	0x00, 0xf5, 0x21, 0x00


	//----- nvinfo : EIATTR_KPARAM_INFO
	.align		4
.L_9:
        /*0018*/ 	.byte	0x04, 0x17
        /*001a*/ 	.short	(.L_11 - .L_10)
.L_10:
        /*001c*/ 	.word	0x00000000
        /*0020*/ 	.short	0x0000
        /*0022*/ 	.short	0x0000
        /*0024*/ 	.byte	0x00, 0xf0, 0x21, 0x00


	//----- nvinfo : EIATTR_SPARSE_MMA_MASK
	.align		4
.L_11:
        /*0028*/ 	.byte	0x03, 0x50
        /*002a*/ 	.short	0x0000


	//----- nvinfo : EIATTR_MAXREG_COUNT
	.align		4
        /*002c*/ 	.byte	0x03, 0x1b
        /*002e*/ 	.short	0x00ff


	//----- nvinfo : EIATTR_MERCURY_ISA_VERSION
	.align		4
        /*0030*/ 	.byte	0x03, 0x5f
        /*0032*/ 	.short	0x0101


	//----- nvinfo : EIATTR_VRC_CTA_INIT_COUNT
	.align		4
        /*0034*/ 	.byte	0x02, 0x4a
	.zero		1
	.zero		1


	//----- nvinfo : EIATTR_EXIT_INSTR_OFFSETS
	.align		4
        /*0038*/ 	.byte	0x04, 0x1c
        /*003a*/ 	.short	(.L_13 - .L_12)


	//   ....[0]....
.L_12:
        /*003c*/ 	.word	0x00000090


	//   ....[1]....
        /*0040*/ 	.word	0x000000e0


	//----- nvinfo : EIATTR_CBANK_PARAM_SIZE
	.align		4
.L_13:
        /*0044*/ 	.byte	0x03, 0x19
        /*0046*/ 	.short	0x0010


	//----- nvinfo : EIATTR_PARAM_CBANK
	.align		4
        /*0048*/ 	.byte	0x04, 0x0a
        /*004a*/ 	.short	(.L_15 - .L_14)
	.align		4
.L_14:
        /*004c*/ 	.word	index@(.nv.constant0._Z11GPUFunctiondPi)
        /*0050*/ 	.short	0x0380
        /*0052*/ 	.short	0x0010


	//----- nvinfo : EIATTR_SW_WAR
	.align		4
.L_15:
        /*0054*/ 	.byte	0x04, 0x36
        /*0056*/ 	.short	(.L_17 - .L_16)
.L_16:
        /*0058*/ 	.word	0x00000008
.L_17:


//--------------------- .nv.callgraph             --------------------------
	.section	.nv.callgraph,"",@"SHT_CUDA_CALLGRAPH"
	.align	4
	.sectionentsize	8
	.align		4
        /*0000*/ 	.word	0x00000000
	.align		4
        /*0004*/ 	.word	0xffffffff
	.align		4
        /*0008*/ 	.word	0x00000000
	.align		4
        /*000c*/ 	.word	0xfffffffe
	.align		4
        /*0010*/ 	.word	0x00000000
	.align		4
        /*0014*/ 	.word	0xfffffffd
	.align		4
        /*0018*/ 	.word	0x00000000
	.align		4
        /*001c*/ 	.word	0xfffffffc


//--------------------- .text._Z11GPUFunctiondPi  --------------------------
	.section	.text._Z11GPUFunctiondPi,"ax",@progbits
	.align	128
        .global         _Z11GPUFunctiondPi
        .type           _Z11GPUFunctiondPi,@function
        .size           _Z11GPUFunctiondPi,(.L_x_1 - _Z11GPUFunctiondPi)
        .other          _Z11GPUFunctiondPi,@"STO_CUDA_ENTRY STV_DEFAULT"
_Z11GPUFunctiondPi:
.text._Z11GPUFunctiondPi:
[----:B------:R-:W-:Y:S01]  /*0000*/  LDC R1, c[0x0][0x37c] ;  /* 0x0000df00ff017b82 */ /* 0x000fe20000000800 */
[----:B------:R-:W0:Y:S07]  /*0010*/  S2R R3, SR_TID.X ;  /* 0x0000000000037919 */ /* 0x000e2e0000002100 */
[----:B------:R-:W0:Y:S08]  /*0020*/  S2UR UR4, SR_CTAID.X ;  /* 0x00000000000479c3 */ /* 0x000e300000002500 */
[----:B------:R-:W0:Y:S08]  /*0030*/  LDC R2, c[0x0][0x360] ;  /* 0x0000d800ff027b82 */ /* 0x000e300000000800 */
[----:B------:R-:W1:Y:S01]  /*0040*/  LDC.64 R4, c[0x0][0x380] ;  /* 0x0000e000ff047b82 */ /* 0x000e620000000a00 */
[----:B0-----:R-:W-:-:S06]  /*0050*/  IMAD R2, R2, UR4, R3 ;  /* 0x0000000402027c24 */ /* 0x001fcc000f8e0203 */
[----:B------:R-:W0:Y:S01]  /*0060*/  I2F.F64 R2, R2 ;  /* 0x0000000200027312 */ /* 0x000e220000201c00 */
[----:B-1----:R-:W-:-:S06]  /*0070*/  DSETP.GT.AND P0, PT, R4, 1, PT ;  /* 0x3ff000000400742a */ /* 0x002fcc0003f04000 */
[----:B0-----:R-:W-:-:S14]  /*0080*/  DSETP.GEU.OR P0, PT, R2, R4, !P0 ;  /* 0x000000040200722a */ /* 0x001fdc000470e400 */
[----:B------:R-:W-:Y:S05]  /*0090*/  @P0 EXIT ;  /* 0x000000000000094d */ /* 0x000fea0003800000 */
[----:B------:R-:W0:Y:S01]  /*00a0*/  LDC.64 R2, c[0x0][0x388] ;  /* 0x0000e200ff027b82 */ /* 0x000e220000000a00 */
[----:B------:R-:W0:Y:S01]  /*00b0*/  LDCU.64 UR4, c[0x0][0x358] ;  /* 0x00006b00ff0477ac */ /* 0x000e220008000a00 */
[----:B------:R-:W-:-:S05]  /*00c0*/  MOV R5, 0x2 ;  /* 0x0000000200057802 */ /* 0x000fca0000000f00 */
[----:B0-----:R-:W-:Y:S01]  /*00d0*/  STG.E desc[UR4][R2.64], R5 ;  /* 0x0000000502007986 */ /* 0x001fe2000c101904 */
[----:B------:R-:W-:Y:S05]  /*00e0*/  EXIT ;  /* 0x000000000000794d */ /* 0x000fea0003800000 */
.L_x_0:
[----:B------:R-:W-:-:S00]  /*00f0*/  BRA `(.L_x_0) ;  /* 0xfffffffc00fc7947 */ /* 0x000fc0000383ffff */
[----:B------:R-:W-:-:S00]  /*0100*/  NOP ;  /* 0x0000000000007918 */ /* 0x000fc00000000000 */
[----:B------:R-:W-:-:S00]  /*0110*/  NOP ;  /* 0x0000000000007918 */ /* 0x000fc00000000000 */
[----:B------:R-:W-:-:S00]  /*0120*/  NOP ;  /* 0x0000000000007918 */ /* 0x000fc00000000000 */
[----:B------:R-:W-:-:S00]  /*0130*/  NOP ;  /* 0x0000000000007918 */ /* 0x000fc00000000000 */
[----:B------:R-:W-:-:S00]  /*0140*/  NOP ;  /* 0x0000000000007918 */ /* 0x000fc00000000000 */
[----:B------:R-:W-:-:S00]  /*0150*/  NOP ;  /* 0x0000000000007918 */ /* 0x000fc00000000000 */
[----:B------:R-:W-:-:S00]  /*0160*/  NOP ;  /* 0x0000000000007918 */ /* 0x000fc00000000000 */
[----:B------:R-:W-:-:S00]  /*0170*/  NOP ;  /* 0x0000000000007918 */ /* 0x000fc00000000000 */
.L_x_1:


//--------------------- .nv.shared.reserved.0     --------------------------
	.section	.nv.shared.reserved.0,"aw",@nobits
	.weak		__nv_reservedSMEM_offset_0_alias
	.size		__nv_reservedSMEM_offset_0_alias, 0, 64
	.other		__nv_reservedSMEM_offset_0_alias,@"STO_CUDA_RESERVED_SHARED STV_DEFAULT"
__nv_reservedSMEM_offset_0_alias:
	.zero		0
	.zero		64


//--------------------- .nv.constant0._Z11GPUFunctiondPi --------------------------
	.section	.nv.constant0._Z11GPUFunctiondPi,"a",@progbits
	.sectionflags	@""
	.align	4
.nv.constant0._Z11GPUFunctiondPi:
	.zero		912


//--------------------- SYMBOLS --------------------------

	.type		.nv.reservedSmem.offset0,@object
	.size		.nv.reservedSmem.offset0,0x4
